//
// Generated by NVIDIA NVVM Compiler
//
// Compiler Build ID: CL-36424714
// Cuda compilation tools, release 13.0, V13.0.88
// Based on NVVM 20.0.0
//

.version 9.0
.target sm_100
.address_size 64

	// .globl	_Z10AddVectorsPKfS0_Pfi
.extern .func  (.param .b32 func_retval0) vprintf
(
	.param .b64 vprintf_param_0,
	.param .b64 vprintf_param_1
)
;
.global .align 1 .b8 $str[10] = {116, 105, 100, 32, 61, 32, 37, 100, 10};
.global .align 1 .b8 $str$1[13] = {67, 91, 116, 105, 100, 93, 32, 61, 32, 37, 102, 10};
.global .align 1 .b8 $str$2[13] = {65, 91, 116, 105, 100, 93, 32, 61, 32, 37, 102, 10};
.global .align 1 .b8 $str$3[13] = {66, 91, 116, 105, 100, 93, 32, 61, 32, 37, 102, 10};
.global .align 1 .b8 $str$4[15] = {110, 101, 120, 116, 32, 116, 105, 100, 32, 61, 32, 37, 100, 10};

.visible .entry _Z10AddVectorsPKfS0_Pfi(
	.param .u64 .ptr .align 1 _Z10AddVectorsPKfS0_Pfi_param_0,
	.param .u64 .ptr .align 1 _Z10AddVectorsPKfS0_Pfi_param_1,
	.param .u64 .ptr .align 1 _Z10AddVectorsPKfS0_Pfi_param_2,
	.param .u32 _Z10AddVectorsPKfS0_Pfi_param_3
)
{
	.local .align 8 .b8 	__local_depot0[8];
	.reg .b64 	%SP;
	.reg .b64 	%SPL;
	.reg .pred 	%p<3>;
	.reg .b32 	%r<21>;
	.reg .b32 	%f<6>;
	.reg .b64 	%rd<24>;
	.reg .b64 	%fd<4>;

	mov.u64 	%SPL, __local_depot0;
	cvta.local.u64 	%SP, %SPL;
	ld.param.u64 	%rd5, [_Z10AddVectorsPKfS0_Pfi_param_0];
	ld.param.u64 	%rd6, [_Z10AddVectorsPKfS0_Pfi_param_1];
	ld.param.u64 	%rd7, [_Z10AddVectorsPKfS0_Pfi_param_2];
	ld.param.u32 	%r6, [_Z10AddVectorsPKfS0_Pfi_param_3];
	add.u64 	%rd8, %SP, 0;
	add.u64 	%rd1, %SPL, 0;
	mov.u32 	%r7, %ctaid.x;
	mov.u32 	%r1, %ntid.x;
	mov.u32 	%r8, %tid.x;
	mad.lo.s32 	%r20, %r7, %r1, %r8;
	st.local.u32 	[%rd1], %r20;
	mov.u64 	%rd9, $str;
	cvta.global.u64 	%rd10, %rd9;
	{ // callseq 0, 0
	.param .b64 param0;
	st.param.b64 	[param0], %rd10;
	.param .b64 param1;
	st.param.b64 	[param1], %rd8;
	.param .b32 retval0;
	call.uni (retval0), 
	vprintf, 
	(
	param0, 
	param1
	);
	ld.param.b32 	%r9, [retval0];
	} // callseq 0
	setp.ge.s32 	%p1, %r20, %r6;
	@%p1 bra 	$L__BB0_3;
	mov.u32 	%r11, %nctaid.x;
	mul.lo.s32 	%r3, %r1, %r11;
	cvta.to.global.u64 	%rd2, %rd5;
	cvta.to.global.u64 	%rd3, %rd6;
	cvta.to.global.u64 	%rd4, %rd7;
	mov.u64 	%rd15, $str$1;
$L__BB0_2:
	mul.wide.s32 	%rd11, %r20, 4;
	add.s64 	%rd12, %rd2, %rd11;
	ld.global.f32 	%f1, [%rd12];
	add.s64 	%rd13, %rd3, %rd11;
	ld.global.f32 	%f2, [%rd13];
	add.f32 	%f3, %f1, %f2;
	add.s64 	%rd14, %rd4, %rd11;
	st.global.f32 	[%rd14], %f3;
	cvt.f64.f32 	%fd1, %f3;
	st.local.f64 	[%rd1], %fd1;
	cvta.global.u64 	%rd16, %rd15;
	{ // callseq 1, 0
	.param .b64 param0;
	st.param.b64 	[param0], %rd16;
	.param .b64 param1;
	st.param.b64 	[param1], %rd8;
	.param .b32 retval0;
	call.uni (retval0), 
	vprintf, 
	(
	param0, 
	param1
	);
	ld.param.b32 	%r12, [retval0];
	} // callseq 1
	ld.global.f32 	%f4, [%rd12];
	cvt.f64.f32 	%fd2, %f4;
	st.local.f64 	[%rd1], %fd2;
	mov.u64 	%rd18, $str$2;
	cvta.global.u64 	%rd19, %rd18;
	{ // callseq 2, 0
	.param .b64 param0;
	st.param.b64 	[param0], %rd19;
	.param .b64 param1;
	st.param.b64 	[param1], %rd8;
	.param .b32 retval0;
	call.uni (retval0), 
	vprintf, 
	(
	param0, 
	param1
	);
	ld.param.b32 	%r14, [retval0];
	} // callseq 2
	ld.global.f32 	%f5, [%rd13];
	cvt.f64.f32 	%fd3, %f5;
	st.local.f64 	[%rd1], %fd3;
	mov.u64 	%rd20, $str$3;
	cvta.global.u64 	%rd21, %rd20;
	{ // callseq 3, 0
	.param .b64 param0;
	st.param.b64 	[param0], %rd21;
	.param .b64 param1;
	st.param.b64 	[param1], %rd8;
	.param .b32 retval0;
	call.uni (retval0), 
	vprintf, 
	(
	param0, 
	param1
	);
	ld.param.b32 	%r16, [retval0];
	} // callseq 3
	add.s32 	%r20, %r20, %r3;
	st.local.u32 	[%rd1], %r20;
	mov.u64 	%rd22, $str$4;
	cvta.global.u64 	%rd23, %rd22;
	{ // callseq 4, 0
	.param .b64 param0;
	st.param.b64 	[param0], %rd23;
	.param .b64 param1;
	st.param.b64 	[param1], %rd8;
	.param .b32 retval0;
	call.uni (retval0), 
	vprintf, 
	(
	param0, 
	param1
	);
	ld.param.b32 	%r18, [retval0];
	} // callseq 4
	setp.lt.s32 	%p2, %r20, %r6;
	@%p2 bra 	$L__BB0_2;
$L__BB0_3:
	ret;

}


// ===== COMPILED SASS (sm_100) =====

	.target	sm_100

	.elftype	@"ET_EXEC"


//--------------------- .note.nv.tkinfo           --------------------------
	.section	.note.nv.tkinfo,"",@"SHT_NOTE"
	.sectionflags	@"SHF_NOTE_NV_TKINFO"
	.tkinfo
        /*0018*/ 	.word	0x00000002
        /*0030*/ 	.string	""
        /*0030*/ 	.string	"ptxas"
        /*0030*/ 	.string	"Cuda compilation tools, release 13.0, V13.0.88"
        /*0030*/ 	.string	"Build cuda_13.0.r13.0/compiler.36424714_0"
        /*0030*/ 	.string	"-arch sm_100 -m 64 "



//--------------------- .note.nv.cuinfo           --------------------------
	.section	.note.nv.cuinfo,"",@"SHT_NOTE"
	.sectionflags	@"SHF_NOTE_NV_CUINFO"
        /*0018*/ 	.short	0x0002
        /*001a*/ 	.short	0x0064
        /*001c*/ 	.short	0x0082
	.zero		2


//--------------------- .nv.info                  --------------------------
	.section	.nv.info,"",@"SHT_CUDA_INFO"
	.align	4


	//----- nvinfo : EIATTR_REGCOUNT
	.align		4
        /*0000*/ 	.byte	0x04, 0x2f
        /*0002*/ 	.short	(.L_6 - .L_5)
	.align		4
.L_5:
        /*0004*/ 	.word	index@(_Z10AddVectorsPKfS0_Pfi)
        /*0008*/ 	.word	0x0000001e


	//----- nvinfo : EIATTR_FRAME_SIZE
	.align		4
.L_6:
        /*000c*/ 	.byte	0x04, 0x11
        /*000e*/ 	.short	(.L_8 - .L_7)
	.align		4
.L_7:
        /*0010*/ 	.word	index@(_Z10AddVectorsPKfS0_Pfi)
        /*0014*/ 	.word	0x00000008


	//----- nvinfo : EIATTR_MIN_STACK_SIZE
	.align		4
.L_8:
        /*0018*/ 	.byte	0x04, 0x12
        /*001a*/ 	.short	(.L_10 - .L_9)
	.align		4
.L_9:
        /*001c*/ 	.word	index@(_Z10AddVectorsPKfS0_Pfi)
        /*0020*/ 	.word	0x00000008
.L_10:


//--------------------- .nv.compat                --------------------------
	.section	.nv.compat,"",@"SHT_CUDA_COMPAT_INFO"
	.align	4
        /*0000*/ 	.byte	0x02, 0x09, 0x00, 0x00, 0x02, 0x02, 0x01, 0x00, 0x02, 0x05, 0x05, 0x00, 0x03, 0x07, 0x01, 0x01
        /*0010*/ 	.byte	0x02, 0x03, 0x00, 0x00, 0x02, 0x06, 0x01, 0x00, 0x04, 0x0b, 0x08, 0x00, 0x09, 0x00, 0x00, 0x00
        /*0020*/ 	.byte	0x00, 0x00, 0x00, 0x00


//--------------------- .nv.info._Z10AddVectorsPKfS0_Pfi --------------------------
	.section	.nv.info._Z10AddVectorsPKfS0_Pfi,"",@"SHT_CUDA_INFO"
	.sectionflags	@""
	.align	4


	//----- nvinfo : EIATTR_CUDA_API_VERSION
	.align		4
        /*0000*/ 	.byte	0x04, 0x37
        /*0002*/ 	.short	(.L_12 - .L_11)
.L_11:
        /*0004*/ 	.word	0x00000082


	//----- nvinfo : EIATTR_KPARAM_INFO
	.align		4
.L_12:
        /*0008*/ 	.byte	0x04, 0x17
        /*000a*/ 	.short	(.L_14 - .L_13)
.L_13:
        /*000c*/ 	.word	0x00000000
        /*0010*/ 	.short	0x0003
        /*0012*/ 	.short	0x0018
        /*0014*/ 	.byte	0x00, 0xf0, 0x11, 0x00


	//----- nvinfo : EIATTR_KPARAM_INFO
	.align		4
.L_14:
        /*0018*/ 	.byte	0x04, 0x17
        /*001a*/ 	.short	(.L_16 - .L_15)
.L_15:
        /*001c*/ 	.word	0x00000000
        /*0020*/ 	.short	0x0002
        /*0022*/ 	.short	0x0010
        /*0024*/ 	.byte	0x00, 0xf5, 0x21, 0x00


	//----- nvinfo : EIATTR_KPARAM_INFO
	.align		4
.L_16:
        /*0028*/ 	.byte	0x04, 0x17
        /*002a*/ 	.short	(.L_18 - .L_17)
.L_17:
        /*002c*/ 	.word	0x00000000
        /*0030*/ 	.short	0x0001
        /*0032*/ 	.short	0x0008
        /*0034*/ 	.byte	0x00, 0xf5, 0x21, 0x00


	//----- nvinfo : EIATTR_KPARAM_INFO
	.align		4
.L_18:
        /*0038*/ 	.byte	0x04, 0x17
        /*003a*/ 	.short	(.L_20 - .L_19)
.L_19:
        /*003c*/ 	.word	0x00000000
        /*0040*/ 	.short	0x0000
        /*0042*/ 	.short	0x0000
        /*0044*/ 	.byte	0x00, 0xf5, 0x21, 0x00


	//----- nvinfo : EIATTR_SPARSE_MMA_MASK
	.align		4
.L_20:
        /*0048*/ 	.byte	0x03, 0x50
        /*004a*/ 	.short	0x0000


	//----- nvinfo : EIATTR_MAXREG_COUNT
	.align		4
        /*004c*/ 	.byte	0x03, 0x1b
        /*004e*/ 	.short	0x00ff


	//----- nvinfo : EIATTR_EXTERNS
	.align		4
        /*0050*/ 	.byte	0x04, 0x0f
        /*0052*/ 	.short	(.L_22 - .L_21)


	//   ....[0]....
	.align		4
.L_21:
        /*0054*/ 	.word	index@(vprintf)


	//----- nvinfo : EIATTR_MERCURY_ISA_VERSION
	.align		4
.L_22:
        /*0058*/ 	.byte	0x03, 0x5f
        /*005a*/ 	.short	0x0101


	//----- nvinfo : EIATTR_VRC_CTA_INIT_COUNT
	.align		4
        /*005c*/ 	.byte	0x02, 0x4a
	.zero		1
	.zero		1


	//----- nvinfo : EIATTR_SYSCALL_OFFSETS
	.align		4
        /*0060*/ 	.byte	0x04, 0x46
        /*0062*/ 	.short	(.L_24 - .L_23)


	//   ....[0]....
.L_23:
        /*0064*/ 	.word	0x00000140


	//   ....[1]....
        /*0068*/ 	.word	0x00000330


	//   ....[2]....
        /*006c*/ 	.word	0x00000400


	//   ....[3]....
        /*0070*/ 	.word	0x000004d0


	//   ....[4]....
        /*0074*/ 	.word	0x00000570


	//----- nvinfo : EIATTR_EXIT_INSTR_OFFSETS
	.align		4
.L_24:
        /*0078*/ 	.byte	0x04, 0x1c
        /*007a*/ 	.short	(.L_26 - .L_25)


	//   ....[0]....
.L_25:
        /*007c*/ 	.word	0x00000170


	//   ....[1]....
        /*0080*/ 	.word	0x000005a0


	//----- nvinfo : EIATTR_CRS_STACK_SIZE
	.align		4
.L_26:
        /*0084*/ 	.byte	0x04, 0x1e
        /*0086*/ 	.short	(.L_28 - .L_27)
.L_27:
        /*0088*/ 	.word	0x00000000


	//----- nvinfo : EIATTR_CBANK_PARAM_SIZE
	.align		4
.L_28:
        /*008c*/ 	.byte	0x03, 0x19
        /*008e*/ 	.short	0x001c


	//----- nvinfo : EIATTR_PARAM_CBANK
	.align		4
        /*0090*/ 	.byte	0x04, 0x0a
        /*0092*/ 	.short	(.L_30 - .L_29)
	.align		4
.L_29:
        /*0094*/ 	.word	index@(.nv.constant0._Z10AddVectorsPKfS0_Pfi)
        /*0098*/ 	.short	0x0380
        /*009a*/ 	.short	0x001c


	//----- nvinfo : EIATTR_SW_WAR
	.align		4
.L_30:
        /*009c*/ 	.byte	0x04, 0x36
        /*009e*/ 	.short	(.L_32 - .L_31)
.L_31:
        /*00a0*/ 	.word	0x00000008
.L_32:


//--------------------- .nv.callgraph             --------------------------
	.section	.nv.callgraph,"",@"SHT_CUDA_CALLGRAPH"
	.align	4
	.sectionentsize	8
	.align		4
        /*0000*/ 	.word	0x00000000
	.align		4
        /*0004*/ 	.word	0xffffffff
	.align		4
        /*0008*/ 	.word	index@(_Z10AddVectorsPKfS0_Pfi)
	.align		4
        /*000c*/ 	.word	index@(vprintf)
	.align		4
        /*0010*/ 	.word	0x00000000
	.align		4
        /*0014*/ 	.word	0xfffffffe
	.align		4
        /*0018*/ 	.word	0x00000000
	.align		4
        /*001c*/ 	.word	0xfffffffd
	.align		4
        /*0020*/ 	.word	0x00000000
	.align		4
        /*0024*/ 	.word	0xfffffffc


//--------------------- .nv.constant4             --------------------------
	.section	.nv.constant4,"a",@progbits
	.align	8
	.align		8
.nv.constant4:
        /*0000*/ 	.dword	vprintf
	.align		8
        /*0008*/ 	.dword	$str
	.align		8
        /*0010*/ 	.dword	$str$1
	.align		8
        /*0018*/ 	.dword	$str$2
	.align		8
        /*0020*/ 	.dword	$str$3
	.align		8
        /*0028*/ 	.dword	$str$4


//--------------------- .text._Z10AddVectorsPKfS0_Pfi --------------------------
	.section	.text._Z10AddVectorsPKfS0_Pfi,"ax",@progbits
	.align	128
        .global         _Z10AddVectorsPKfS0_Pfi
        .type           _Z10AddVectorsPKfS0_Pfi,@function
        .size           _Z10AddVectorsPKfS0_Pfi,(.L_x_7 - _Z10AddVectorsPKfS0_Pfi)
        .other          _Z10AddVectorsPKfS0_Pfi,@"STO_CUDA_ENTRY STV_DEFAULT"
_Z10AddVectorsPKfS0_Pfi:
.text._Z10AddVectorsPKfS0_Pfi:
[----:B------:R-:W0:Y:S01]  /*0000*/  LDC R1, c[0x0][0x37c] ;  /* 0x0000df00ff017b82 */ /* 0x000e220000000800 */
[----:B------:R-:W1:Y:S01]  /*0010*/  S2R R26, SR_TID.X ;  /* 0x00000000001a7919 */ /* 0x000e620000002100 */
[----:B------:R-:W2:Y:S06]  /*0020*/  LDCU UR5, c[0x0][0x2fc] ;  /* 0x00005f80ff0577ac */ /* 0x000eac0008000800 */
[----:B------:R-:W1:Y:S01]  /*0030*/  S2UR UR6, SR_CTAID.X ;  /* 0x00000000000679c3 */ /* 0x000e620000002500 */
[----:B0-----:R-:W-:Y:S01]  /*0040*/  VIADD R1, R1, 0xfffffff8 ;  /* 0xfffffff801017836 */ /* 0x001fe20000000000 */
[----:B------:R-:W-:Y:S01]  /*0050*/  MOV R0, 0x0 ;  /* 0x0000000000007802 */ /* 0x000fe20000000f00 */
[----:B------:R-:W0:Y:S01]  /*0060*/  LDCU UR4, c[0x0][0x2f8] ;  /* 0x00005f00ff0477ac */ /* 0x000e220008000800 */
[----:B------:R-:W3:Y:S04]  /*0070*/  LDCU.64 UR8, c[0x4][0x8] ;  /* 0x01000100ff0877ac */ /* 0x000ee80008000a00 */
[----:B------:R-:W1:Y:S01]  /*0080*/  LDC R27, c[0x0][0x360] ;  /* 0x0000d800ff1b7b82 */ /* 0x000e620000000800 */
[----:B------:R-:W4:Y:S07]  /*0090*/  LDCU UR36, c[0x0][0x398] ;  /* 0x00007300ff2477ac */ /* 0x000f2e0008000800 */
[----:B------:R1:W4:Y:S01]  /*00a0*/  LDC.64 R2, c[0x4][R0] ;  /* 0x0100000000027b82 */ /* 0x0003220000000a00 */
[----:B0-----:R-:W-:Y:S01]  /*00b0*/  IADD3 R25, P0, PT, R1, UR4, RZ ;  /* 0x0000000401197c10 */ /* 0x001fe2000ff1e0ff */
[----:B---3--:R-:W-:Y:S01]  /*00c0*/  IMAD.U32 R4, RZ, RZ, UR8 ;  /* 0x00000008ff047e24 */ /* 0x008fe2000f8e00ff */
[----:B------:R-:W-:-:S03]  /*00d0*/  MOV R5, UR9 ;  /* 0x0000000900057c02 */ /* 0x000fc60008000f00 */
[----:B--2---:R-:W-:Y:S02]  /*00e0*/  IMAD.X R24, RZ, RZ, UR5, P0 ;  /* 0x00000005ff187e24 */ /* 0x004fe400080e06ff */
[----:B------:R-:W-:Y:S02]  /*00f0*/  IMAD.MOV.U32 R6, RZ, RZ, R25 ;  /* 0x000000ffff067224 */ /* 0x000fe400078e0019 */
[----:B------:R-:W-:Y:S02]  /*0100*/  IMAD.MOV.U32 R7, RZ, RZ, R24 ;  /* 0x000000ffff077224 */ /* 0x000fe400078e0018 */
[----:B-1----:R-:W-:-:S05]  /*0110*/  IMAD R26, R27, UR6, R26 ;  /* 0x000000061b1a7c24 */ /* 0x002fca000f8e021a */
[----:B------:R0:W-:Y:S02]  /*0120*/  STL [R1], R26 ;  /* 0x0000001a01007387 */ /* 0x0001e40000100800 */
[----:B------:R-:W-:-:S07]  /*0130*/  LEPC R20, `(.L_x_0) ;  /* 0x000000001014794e */ /* 0x000fce0000000000 */
[----:B0---4-:R-:W-:Y:S05]  /*0140*/  CALL.ABS.NOINC R2 ;  /* 0x0000000002007343 */ /* 0x011fea0003c00000 */
.L_x_0:
[----:B------:R-:W0:Y:S02]  /*0150*/  LDCU UR4, c[0x0][0x398] ;  /* 0x00007300ff0477ac */ /* 0x000e240008000800 */
[----:B0-----:R-:W-:-:S13]  /*0160*/  ISETP.GE.AND P0, PT, R26, UR4, PT ;  /* 0x000000041a007c0c */ /* 0x001fda000bf06270 */
[----:B------:R-:W-:Y:S05]  /*0170*/  @P0 EXIT ;  /* 0x000000000000094d */ /* 0x000fea0003800000 */
[----:B------:R-:W0:Y:S01]  /*0180*/  LDC.64 R22, c[0x0][0x358] ;  /* 0x0000d600ff167b82 */ /* 0x000e220000000a00 */
[----:B------:R-:W1:Y:S02]  /*0190*/  LDCU UR4, c[0x0][0x370] ;  /* 0x00006e00ff0477ac */ /* 0x000e640008000800 */
[----:B-1----:R-:W-:-:S07]  /*01a0*/  IMAD R27, R27, UR4, RZ ;  /* 0x000000041b1b7c24 */ /* 0x002fce000f8e02ff */
.L_x_5:
[----:B------:R-:W1:Y:S01]  /*01b0*/  LDC.64 R18, c[0x0][0x380] ;  /* 0x0000e000ff127b82 */ /* 0x000e620000000a00 */
[C---:B0-----:R-:W-:Y:S02]  /*01c0*/  R2UR UR4, R22.reuse ;  /* 0x00000000160472ca */ /* 0x041fe400000e0000 */
[C---:B------:R-:W-:Y:S02]  /*01d0*/  R2UR UR5, R23.reuse ;  /* 0x00000000170572ca */ /* 0x040fe400000e0000 */
[----:B------:R-:W-:Y:S02]  /*01e0*/  R2UR UR6, R22 ;  /* 0x00000000160672ca */ /* 0x000fe400000e0000 */
[----:B------:R-:W-:Y:S01]  /*01f0*/  R2UR UR7, R23 ;  /* 0x00000000170772ca */ /* 0x000fe200000e0000 */
[----:B------:R-:W0:Y:S08]  /*0200*/  LDC.64 R16, c[0x0][0x388] ;  /* 0x0000e200ff107b82 */ /* 0x000e300000000a00 */
[----:B------:R-:W2:Y:S01]  /*0210*/  LDC.64 R10, c[0x0][0x390] ;  /* 0x0000e400ff0a7b82 */ /* 0x000ea20000000a00 */
[----:B-1----:R-:W-:-:S05]  /*0220*/  IMAD.WIDE R18, R26, 0x4, R18 ;  /* 0x000000041a127825 */ /* 0x002fca00078e0212 */
[----:B------:R-:W3:Y:S01]  /*0230*/  LDG.E R0, desc[UR4][R18.64] ;  /* 0x0000000412007981 */ /* 0x000ee2000c1e1900 */
[----:B------:R-:W-:Y:S01]  /*0240*/  MOV R2, 0x0 ;  /* 0x0000000000027802 */ /* 0x000fe20000000f00 */
[----:B------:R-:W1:Y:S01]  /*0250*/  LDCU.64 UR4, c[0x4][0x10] ;  /* 0x01000200ff0477ac */ /* 0x000e620008000a00 */
[----:B0-----:R-:W-:-:S05]  /*0260*/  IMAD.WIDE R16, R26, 0x4, R16 ;  /* 0x000000041a107825 */ /* 0x001fca00078e0210 */
[----:B------:R-:W3:Y:S01]  /*0270*/  LDG.E R3, desc[UR6][R16.64] ;  /* 0x0000000610037981 */ /* 0x000ee2000c1e1900 */
[----:B--2---:R-:W-:Y:S01]  /*0280*/  IMAD.WIDE R10, R26, 0x4, R10 ;  /* 0x000000041a0a7825 */ /* 0x004fe200078e020a */
[----:B------:R0:W2:Y:S01]  /*0290*/  LDC.64 R8, c[0x4][R2] ;  /* 0x0100000002087b82 */ /* 0x0000a20000000a00 */
[----:B------:R-:W-:Y:S02]  /*02a0*/  MOV R7, R24 ;  /* 0x0000001800077202 */ /* 0x000fe40000000f00 */
[----:B------:R-:W-:Y:S01]  /*02b0*/  IMAD.MOV.U32 R6, RZ, RZ, R25 ;  /* 0x000000ffff067224 */ /* 0x000fe200078e0019 */
[----:B-1----:R-:W-:Y:S01]  /*02c0*/  MOV R4, UR4 ;  /* 0x0000000400047c02 */ /* 0x002fe20008000f00 */
[----:B------:R-:W-:Y:S02]  /*02d0*/  IMAD.U32 R5, RZ, RZ, UR5 ;  /* 0x00000005ff057e24 */ /* 0x000fe4000f8e00ff */
[----:B---3--:R-:W-:-:S04]  /*02e0*/  FADD R0, R0, R3 ;  /* 0x0000000300007221 */ /* 0x008fc80000000000 */
[----:B------:R-:W1:Y:S01]  /*02f0*/  F2F.F64.F32 R12, R0 ;  /* 0x00000000000c7310 */ /* 0x000e620000201800 */
[----:B------:R0:W-:Y:S04]  /*0300*/  STG.E desc[UR6][R10.64], R0 ;  /* 0x000000000a007986 */ /* 0x0001e8000c101906 */
[----:B-12---:R0:W-:Y:S02]  /*0310*/  STL.64 [R1], R12 ;  /* 0x0000000c01007387 */ /* 0x0061e40000100a00 */
[----:B------:R-:W-:-:S07]  /*0320*/  LEPC R20, `(.L_x_1) ;  /* 0x000000001014794e */ /* 0x000fce0000000000 */
[----:B0-----:R-:W-:Y:S05]  /*0330*/  CALL.ABS.NOINC R8 ;  /* 0x0000000008007343 */ /* 0x001fea0003c00000 */
.L_x_1:
[----:B------:R-:W-:Y:S02]  /*0340*/  R2UR UR4, R22 ;  /* 0x00000000160472ca */ /* 0x000fe400000e0000 */
[----:B------:R-:W-:-:S13]  /*0350*/  R2UR UR5, R23 ;  /* 0x00000000170572ca */ /* 0x000fda00000e0000 */
[----:B------:R-:W2:Y:S01]  /*0360*/  LDG.E R18, desc[UR4][R18.64] ;  /* 0x0000000412127981 */ /* 0x000ea2000c1e1900 */
[----:B------:R0:W1:Y:S01]  /*0370*/  LDC.64 R8, c[0x4][R2] ;  /* 0x0100000002087b82 */ /* 0x0000620000000a00 */
[----:B------:R-:W3:Y:S01]  /*0380*/  LDCU.64 UR4, c[0x4][0x18] ;  /* 0x01000300ff0477ac */ /* 0x000ee20008000a00 */
[----:B------:R-:W-:Y:S01]  /*0390*/  MOV R6, R25 ;  /* 0x0000001900067202 */ /* 0x000fe20000000f00 */
[----:B------:R-:W-:Y:S02]  /*03a0*/  IMAD.MOV.U32 R7, RZ, RZ, R24 ;  /* 0x000000ffff077224 */ /* 0x000fe400078e0018 */
[----:B---3--:R-:W-:Y:S02]  /*03b0*/  IMAD.U32 R4, RZ, RZ, UR4 ;  /* 0x00000004ff047e24 */ /* 0x008fe4000f8e00ff */
[----:B------:R-:W-:Y:S01]  /*03c0*/  IMAD.U32 R5, RZ, RZ, UR5 ;  /* 0x00000005ff057e24 */ /* 0x000fe2000f8e00ff */
[----:B--2---:R-:W2:Y:S02]  /*03d0*/  F2F.F64.F32 R10, R18 ;  /* 0x00000012000a7310 */ /* 0x004ea40000201800 */
[----:B-12---:R0:W-:Y:S04]  /*03e0*/  STL.64 [R1], R10 ;  /* 0x0000000a01007387 */ /* 0x0061e80000100a00 */
[----:B------:R-:W-:-:S07]  /*03f0*/  LEPC R20, `(.L_x_2) ;  /* 0x000000001014794e */ /* 0x000fce0000000000 */
[----:B0-----:R-:W-:Y:S05]  /*0400*/  CALL.ABS.NOINC R8 ;  /* 0x0000000008007343 */ /* 0x001fea0003c00000 */
.L_x_2:
[----:B------:R-:W-:Y:S02]  /*0410*/  R2UR UR4, R22 ;  /* 0x00000000160472ca */ /* 0x000fe400000e0000 */
[----:B------:R-:W-:-:S13]  /*0420*/  R2UR UR5, R23 ;  /* 0x00000000170572ca */ /* 0x000fda00000e0000 */
[----:B------:R-:W2:Y:S01]  /*0430*/  LDG.E R16, desc[UR4][R16.64] ;  /* 0x0000000410107981 */ /* 0x000ea2000c1e1900 */
[----:B------:R0:W1:Y:S01]  /*0440*/  LDC.64 R8, c[0x4][R2] ;  /* 0x0100000002087b82 */ /* 0x0000620000000a00 */
[----:B------:R-:W3:Y:S01]  /*0450*/  LDCU.64 UR4, c[0x4][0x20] ;  /* 0x01000400ff0477ac */ /* 0x000ee20008000a00 */
[----:B------:R-:W-:Y:S02]  /*0460*/  IMAD.MOV.U32 R6, RZ, RZ, R25 ;  /* 0x000000ffff067224 */ /* 0x000fe400078e0019 */
[----:B------:R-:W-:Y:S02]  /*0470*/  IMAD.MOV.U32 R7, RZ, RZ, R24 ;  /* 0x000000ffff077224 */ /* 0x000fe400078e0018 */
[----:B---3--:R-:W-:Y:S01]  /*0480*/  IMAD.U32 R4, RZ, RZ, UR4 ;  /* 0x00000004ff047e24 */ /* 0x008fe2000f8e00ff */
[----:B------:R-:W-:Y:S01]  /*0490*/  MOV R5, UR5 ;  /* 0x0000000500057c02 */ /* 0x000fe20008000f00 */
[----:B--2---:R-:W2:Y:S02]  /*04a0*/  F2F.F64.F32 R10, R16 ;  /* 0x00000010000a7310 */ /* 0x004ea40000201800 */
[----:B-12---:R0:W-:Y:S04]  /*04b0*/  STL.64 [R1], R10 ;  /* 0x0000000a01007387 */ /* 0x0061e80000100a00 */
[----:B------:R-:W-:-:S07]  /*04c0*/  LEPC R20, `(.L_x_3) ;  /* 0x000000001014794e */ /* 0x000fce0000000000 */
[----:B0-----:R-:W-:Y:S05]  /*04d0*/  CALL.ABS.NOINC R8 ;  /* 0x0000000008007343 */ /* 0x001fea0003c00000 */
.L_x_3:
[----:B------:R-:W-:Y:S01]  /*04e0*/  IADD3 R26, PT, PT, R27, R26, RZ ;  /* 0x0000001a1b1a7210 */ /* 0x000fe20007ffe0ff */
[----:B------:R-:W0:Y:S01]  /*04f0*/  LDC.64 R2, c[0x4][R2] ;  /* 0x0100000002027b82 */ /* 0x000e220000000a00 */
[----:B------:R-:W1:Y:S01]  /*0500*/  LDCU.64 UR4, c[0x4][0x28] ;  /* 0x01000500ff0477ac */ /* 0x000e620008000a00 */
[----:B------:R-:W-:Y:S01]  /*0510*/  MOV R6, R25 ;  /* 0x0000001900067202 */ /* 0x000fe20000000f00 */
[----:B------:R-:W-:Y:S01]  /*0520*/  IMAD.MOV.U32 R7, RZ, RZ, R24 ;  /* 0x000000ffff077224 */ /* 0x000fe200078e0018 */
[----:B------:R2:W-:Y:S01]  /*0530*/  STL [R1], R26 ;  /* 0x0000001a01007387 */ /* 0x0005e20000100800 */
[----:B-1----:R-:W-:Y:S02]  /*0540*/  IMAD.U32 R4, RZ, RZ, UR4 ;  /* 0x00000004ff047e24 */ /* 0x002fe4000f8e00ff */
[----:B--2---:R-:W-:-:S07]  /*0550*/  IMAD.U32 R5, RZ, RZ, UR5 ;  /* 0x00000005ff057e24 */ /* 0x004fce000f8e00ff */
[----:B------:R-:W-:-:S07]  /*0560*/  LEPC R20, `(.L_x_4) ;  /* 0x000000001014794e */ /* 0x000fce0000000000 */
[----:B0-----:R-:W-:Y:S05]  /*0570*/  CALL.ABS.NOINC R2 ;  /* 0x0000000002007343 */ /* 0x001fea0003c00000 */
.L_x_4:
[----:B------:R-:W-:-:S13]  /*0580*/  ISETP.GE.AND P0, PT, R26, UR36, PT ;  /* 0x000000241a007c0c */ /* 0x000fda000bf06270 */
[----:B------:R-:W-:Y:S05]  /*0590*/  @!P0 BRA `(.L_x_5) ;  /* 0xfffffffc00048947 */ /* 0x000fea000383ffff */
[----:B------:R-:W-:Y:S05]  /*05a0*/  EXIT ;  /* 0x000000000000794d */ /* 0x000fea0003800000 */
.L_x_6:
[----:B------:R-:W-:-:S00]  /*05b0*/  BRA `(.L_x_6) ;  /* 0xfffffffc00fc7947 */ /* 0x000fc0000383ffff */
[----:B------:R-:W-:-:S00]  /*05c0*/  NOP ;  /* 0x0000000000007918 */ /* 0x000fc00000000000 */
        /* <DEDUP_REMOVED lines=11> */
.L_x_7:


//--------------------- .nv.global.init           --------------------------
	.section	.nv.global.init,"aw",@progbits
.nv.global.init:
	.type		$str,@object
	.size		$str,($str$2 - $str)
$str:
        /*0000*/ 	.byte	0x74, 0x69, 0x64, 0x20, 0x3d, 0x20, 0x25, 0x64, 0x0a, 0x00
	.type		$str$2,@object
	.size		$str$2,($str$3 - $str$2)
$str$2:
        /*000a*/ 	.byte	0x41, 0x5b, 0x74, 0x69, 0x64, 0x5d, 0x20, 0x3d, 0x20, 0x25, 0x66, 0x0a, 0x00
	.type		$str$3,@object
	.size		$str$3,($str$1 - $str$3)
$str$3:
        /*0017*/ 	.byte	0x42, 0x5b, 0x74, 0x69, 0x64, 0x5d, 0x20, 0x3d, 0x20, 0x25, 0x66, 0x0a, 0x00
	.type		$str$1,@object
	.size		$str$1,($str$4 - $str$1)
$str$1:
        /*0024*/ 	.byte	0x43, 0x5b, 0x74, 0x69, 0x64, 0x5d, 0x20, 0x3d, 0x20, 0x25, 0x66, 0x0a, 0x00
	.type		$str$4,@object
	.size		$str$4,(.L_4 - $str$4)
$str$4:
        /*0031*/ 	.byte	0x6e, 0x65, 0x78, 0x74, 0x20, 0x74, 0x69, 0x64, 0x20, 0x3d, 0x20, 0x25, 0x64, 0x0a, 0x00
.L_4:


//--------------------- .nv.shared.reserved.0     --------------------------
	.section	.nv.shared.reserved.0,"aw",@nobits
	.weak		__nv_reservedSMEM_offset_0_alias
	.size		__nv_reservedSMEM_offset_0_alias, 0, 64
	.other		__nv_reservedSMEM_offset_0_alias,@"STO_CUDA_RESERVED_SHARED STV_DEFAULT"
__nv_reservedSMEM_offset_0_alias:
	.zero		0
	.zero		64


//--------------------- .nv.constant0._Z10AddVectorsPKfS0_Pfi --------------------------
	.section	.nv.constant0._Z10AddVectorsPKfS0_Pfi,"a",@progbits
	.sectionflags	@""
	.align	4
.nv.constant0._Z10AddVectorsPKfS0_Pfi:
	.zero		924


//--------------------- SYMBOLS --------------------------

	.type		.nv.reservedSmem.offset0,@object
	.size		.nv.reservedSmem.offset0,0x4
	.type		vprintf,@function
